//
// Generated by NVIDIA NVVM Compiler
//
// Compiler Build ID: CL-36424714
// Cuda compilation tools, release 13.0, V13.0.88
// Based on NVVM 20.0.0
//

.version 9.0
.target sm_100
.address_size 64

	// .globl	_Z19device_validity_allPiPb

.visible .entry _Z19device_validity_allPiPb(
	.param .u64 .ptr .align 1 _Z19device_validity_allPiPb_param_0,
	.param .u64 .ptr .align 1 _Z19device_validity_allPiPb_param_1
)
{


	ret;

}


// ===== COMPILED SASS (sm_100) =====

	.target	sm_100

	.elftype	@"ET_EXEC"


//--------------------- .note.nv.tkinfo           --------------------------
	.section	.note.nv.tkinfo,"",@"SHT_NOTE"
	.sectionflags	@"SHF_NOTE_NV_TKINFO"
	.tkinfo
        /*0018*/ 	.word	0x00000002
        /*0030*/ 	.string	""
        /*0030*/ 	.string	"ptxas"
        /*0030*/ 	.string	"Cuda compilation tools, release 13.0, V13.0.88"
        /*0030*/ 	.string	"Build cuda_13.0.r13.0/compiler.36424714_0"
        /*0030*/ 	.string	"-arch sm_100 -m 64 "



//--------------------- .note.nv.cuinfo           --------------------------
	.section	.note.nv.cuinfo,"",@"SHT_NOTE"
	.sectionflags	@"SHF_NOTE_NV_CUINFO"
        /*0018*/ 	.short	0x0002
        /*001a*/ 	.short	0x0064
        /*001c*/ 	.short	0x0082
	.zero		2


//--------------------- .nv.info                  --------------------------
	.section	.nv.info,"",@"SHT_CUDA_INFO"
	.align	4


	//----- nvinfo : EIATTR_REGCOUNT
	.align		4
        /*0000*/ 	.byte	0x04, 0x2f
        /*0002*/ 	.short	(.L_1 - .L_0)
	.align		4
.L_0:
        /*0004*/ 	.word	index@(_Z19device_validity_allPiPb)
        /*0008*/ 	.word	0x00000004


	//----- nvinfo : EIATTR_FRAME_SIZE
	.align		4
.L_1:
        /*000c*/ 	.byte	0x04, 0x11
        /*000e*/ 	.short	(.L_3 - .L_2)
	.align		4
.L_2:
        /*0010*/ 	.word	index@(_Z19device_validity_allPiPb)
        /*0014*/ 	.word	0x00000000


	//----- nvinfo : EIATTR_MIN_STACK_SIZE
	.align		4
.L_3:
        /*0018*/ 	.byte	0x04, 0x12
        /*001a*/ 	.short	(.L_5 - .L_4)
	.align		4
.L_4:
        /*001c*/ 	.word	index@(_Z19device_validity_allPiPb)
        /*0020*/ 	.word	0x00000000
.L_5:


//--------------------- .nv.compat                --------------------------
	.section	.nv.compat,"",@"SHT_CUDA_COMPAT_INFO"
	.align	4
        /*0000*/ 	.byte	0x02, 0x09, 0x00, 0x00, 0x02, 0x02, 0x01, 0x00, 0x02, 0x05, 0x05, 0x00, 0x03, 0x07, 0x01, 0x01
        /*0010*/ 	.byte	0x02, 0x03, 0x00, 0x00, 0x02, 0x06, 0x01, 0x00, 0x04, 0x0b, 0x08, 0x00, 0x09, 0x00, 0x00, 0x00
        /*0020*/ 	.byte	0x00, 0x00, 0x00, 0x00


//--------------------- .nv.info._Z19device_validity_allPiPb --------------------------
	.section	.nv.info._Z19device_validity_allPiPb,"",@"SHT_CUDA_INFO"
	.sectionflags	@""
	.align	4


	//----- nvinfo : EIATTR_CUDA_API_VERSION
	.align		4
        /*0000*/ 	.byte	0x04, 0x37
        /*0002*/ 	.short	(.L_7 - .L_6)
.L_6:
        /*0004*/ 	.word	0x00000082


	//----- nvinfo : EIATTR_KPARAM_INFO
	.align		4
.L_7:
        /*0008*/ 	.byte	0x04, 0x17
        /*000a*/ 	.short	(.L_9 - .L_8)
.L_8:
        /*000c*/ 	.word	0x00000000
        /*0010*/ 	.short	0x0001
        /*0012*/ 	.short	0x0008
        /*0014*/ 	.byte	0x00, 0xf5, 0x21, 0x00


	//----- nvinfo : EIATTR_KPARAM_INFO
	.align		4
.L_9:
        /*0018*/ 	.byte	0x04, 0x17
        /*001a*/ 	.short	(.L_11 - .L_10)
.L_10:
        /*001c*/ 	.word	0x00000000
        /*0020*/ 	.short	0x0000
        /*0022*/ 	.short	0x0000
        /*0024*/ 	.byte	0x00, 0xf5, 0x21, 0x00


	//----- nvinfo : EIATTR_SPARSE_MMA_MASK
	.align		4
.L_11:
        /*0028*/ 	.byte	0x03, 0x50
        /*002a*/ 	.short	0x0000


	//----- nvinfo : EIATTR_MAXREG_COUNT
	.align		4
        /*002c*/ 	.byte	0x03, 0x1b
        /*002e*/ 	.short	0x00ff


	//----- nvinfo : EIATTR_MERCURY_ISA_VERSION
	.align		4
        /*0030*/ 	.byte	0x03, 0x5f
        /*0032*/ 	.short	0x0101


	//----- nvinfo : EIATTR_VRC_CTA_INIT_COUNT
	.align		4
        /*0034*/ 	.byte	0x02, 0x4a
	.zero		1
	.zero		1


	//----- nvinfo : EIATTR_EXIT_INSTR_OFFSETS
	.align		4
        /*0038*/ 	.byte	0x04, 0x1c
        /*003a*/ 	.short	(.L_13 - .L_12)


	//   ....[0]....
.L_12:
        /*003c*/ 	.word	0x00000010


	//----- nvinfo : EIATTR_CBANK_PARAM_SIZE
	.align		4
.L_13:
        /*0040*/ 	.byte	0x03, 0x19
        /*0042*/ 	.short	0x0010


	//----- nvinfo : EIATTR_PARAM_CBANK
	.align		4
        /*0044*/ 	.byte	0x04, 0x0a
        /*0046*/ 	.short	(.L_15 - .L_14)
	.align		4
.L_14:
        /*0048*/ 	.word	index@(.nv.constant0._Z19device_validity_allPiPb)
        /*004c*/ 	.short	0x0380
        /*004e*/ 	.short	0x0010


	//----- nvinfo : EIATTR_SW_WAR
	.align		4
.L_15:
        /*0050*/ 	.byte	0x04, 0x36
        /*0052*/ 	.short	(.L_17 - .L_16)
.L_16:
        /*0054*/ 	.word	0x00000008
.L_17:


//--------------------- .nv.callgraph             --------------------------
	.section	.nv.callgraph,"",@"SHT_CUDA_CALLGRAPH"
	.align	4
	.sectionentsize	8
	.align		4
        /*0000*/ 	.word	0x00000000
	.align		4
        /*0004*/ 	.word	0xffffffff
	.align		4
        /*0008*/ 	.word	0x00000000
	.align		4
        /*000c*/ 	.word	0xfffffffe
	.align		4
        /*0010*/ 	.word	0x00000000
	.align		4
        /*0014*/ 	.word	0xfffffffd
	.align		4
        /*0018*/ 	.word	0x00000000
	.align		4
        /*001c*/ 	.word	0xfffffffc


//--------------------- .text._Z19device_validity_allPiPb --------------------------
	.section	.text._Z19device_validity_allPiPb,"ax",@progbits
	.align	128
        .global         _Z19device_validity_allPiPb
        .type           _Z19device_validity_allPiPb,@function
        .size           _Z19device_validity_allPiPb,(.L_x_1 - _Z19device_validity_allPiPb)
        .other          _Z19device_validity_allPiPb,@"STO_CUDA_ENTRY STV_DEFAULT"
_Z19device_validity_allPiPb:
.text._Z19device_validity_allPiPb:
[----:B------:R-:W-:Y:S01]  /*0000*/  LDC R1, c[0x0][0x37c] ;  /* 0x0000df00ff017b82 */ /* 0x000fe20000000800 */
[----:B------:R-:W-:Y:S05]  /*0010*/  EXIT ;  /* 0x000000000000794d */ /* 0x000fea0003800000 */
.L_x_0:
[----:B------:R-:W-:-:S00]  /*0020*/  BRA `(.L_x_0) ;  /* 0xfffffffc00fc7947 */ /* 0x000fc0000383ffff */
[----:B------:R-:W-:-:S00]  /*0030*/  NOP ;  /* 0x0000000000007918 */ /* 0x000fc00000000000 */
        /* <DEDUP_REMOVED lines=12> */
.L_x_1:


//--------------------- .nv.shared.reserved.0     --------------------------
	.section	.nv.shared.reserved.0,"aw",@nobits
	.weak		__nv_reservedSMEM_offset_0_alias
	.size		__nv_reservedSMEM_offset_0_alias, 0, 64
	.other		__nv_reservedSMEM_offset_0_alias,@"STO_CUDA_RESERVED_SHARED STV_DEFAULT"
__nv_reservedSMEM_offset_0_alias:
	.zero		0
	.zero		64


//--------------------- .nv.constant0._Z19device_validity_allPiPb --------------------------
	.section	.nv.constant0._Z19device_validity_allPiPb,"a",@progbits
	.sectionflags	@""
	.align	4
.nv.constant0._Z19device_validity_allPiPb:
	.zero		912


//--------------------- SYMBOLS --------------------------

	.type		.nv.reservedSmem.offset0,@object
	.size		.nv.reservedSmem.offset0,0x4
